//
// Generated by NVIDIA NVVM Compiler
//
// Compiler Build ID: CL-36424714
// Cuda compilation tools, release 13.0, V13.0.88
// Based on NVVM 20.0.0
//

.version 9.0
.target sm_100
.address_size 64

	// .globl	_Z25bitonic_block_sort_kernelPfi
// _ZZ25bitonic_block_sort_kernelPfiE5sdata has been demoted

.visible .entry _Z25bitonic_block_sort_kernelPfi(
	.param .u64 .ptr .align 1 _Z25bitonic_block_sort_kernelPfi_param_0,
	.param .u32 _Z25bitonic_block_sort_kernelPfi_param_1
)
{
	.reg .pred 	%p<10>;
	.reg .b32 	%r<46>;
	.reg .b32 	%f<15>;
	.reg .b64 	%rd<5>;
	// demoted variable
	.shared .align 4 .b8 _ZZ25bitonic_block_sort_kernelPfiE5sdata[2048];
	ld.param.u64 	%rd2, [_Z25bitonic_block_sort_kernelPfi_param_0];
	ld.param.u32 	%r13, [_Z25bitonic_block_sort_kernelPfi_param_1];
	cvta.to.global.u64 	%rd3, %rd2;
	mov.u32 	%r1, %tid.x;
	mov.u32 	%r14, %ctaid.x;
	shl.b32 	%r15, %r14, 9;
	add.s32 	%r2, %r15, %r1;
	setp.ge.s32 	%p1, %r2, %r13;
	mul.wide.s32 	%rd4, %r2, 4;
	add.s64 	%rd1, %rd3, %rd4;
	mov.f32 	%f13, 0fFF800000;
	@%p1 bra 	$L__BB0_2;
	ld.global.f32 	%f13, [%rd1];
$L__BB0_2:
	shl.b32 	%r16, %r1, 2;
	mov.u32 	%r17, _ZZ25bitonic_block_sort_kernelPfiE5sdata;
	add.s32 	%r3, %r17, %r16;
	st.shared.f32 	[%r3], %f13;
	add.s32 	%r4, %r2, 256;
	setp.ge.s32 	%p2, %r4, %r13;
	mov.f32 	%f14, 0fFF800000;
	@%p2 bra 	$L__BB0_4;
	ld.global.f32 	%f14, [%rd1+1024];
$L__BB0_4:
	st.shared.f32 	[%r3+1024], %f14;
	bar.sync 	0;
	mov.b32 	%r44, 1;
	bra.uni 	$L__BB0_6;
$L__BB0_5:
	setp.gt.u32 	%p7, %r5, 128;
	@%p7 bra 	$L__BB0_13;
$L__BB0_6:
	mov.u32 	%r5, %r44;
	shl.b32 	%r44, %r5, 1;
	not.b32 	%r19, %r5;
	add.s32 	%r20, %r5, -1;
	and.b32  	%r21, %r19, %r20;
	popc.b32 	%r22, %r21;
	shr.u32 	%r23, %r1, %r22;
	and.b32  	%r24, %r20, %r1;
	mul.lo.s32 	%r25, %r23, %r44;
	add.s32 	%r26, %r25, %r24;
	shl.b32 	%r27, %r26, 2;
	add.s32 	%r7, %r17, %r27;
	not.b32 	%r29, %r24;
	add.s32 	%r30, %r44, %r29;
	add.s32 	%r31, %r30, %r25;
	shl.b32 	%r32, %r31, 2;
	add.s32 	%r8, %r17, %r32;
	ld.shared.f32 	%f5, [%r8];
	ld.shared.f32 	%f6, [%r7];
	setp.leu.f32 	%p3, %f5, %f6;
	@%p3 bra 	$L__BB0_8;
	st.shared.f32 	[%r7], %f5;
	st.shared.f32 	[%r8], %f6;
$L__BB0_8:
	bar.sync 	0;
	setp.lt.u32 	%p4, %r5, 2;
	@%p4 bra 	$L__BB0_5;
	mov.u32 	%r45, %r5;
$L__BB0_10:
	shr.u32 	%r10, %r45, 1;
	and.b32  	%r33, %r45, 510;
	not.b32 	%r34, %r10;
	add.s32 	%r35, %r10, -1;
	and.b32  	%r36, %r34, %r35;
	popc.b32 	%r37, %r36;
	shr.u32 	%r38, %r1, %r37;
	and.b32  	%r39, %r35, %r1;
	mad.lo.s32 	%r40, %r38, %r33, %r39;
	shl.b32 	%r41, %r40, 2;
	add.s32 	%r11, %r17, %r41;
	shl.b32 	%r43, %r10, 2;
	add.s32 	%r12, %r11, %r43;
	ld.shared.f32 	%f7, [%r12];
	ld.shared.f32 	%f8, [%r11];
	setp.leu.f32 	%p5, %f7, %f8;
	@%p5 bra 	$L__BB0_12;
	st.shared.f32 	[%r11], %f7;
	st.shared.f32 	[%r12], %f8;
$L__BB0_12:
	bar.sync 	0;
	setp.lt.u32 	%p6, %r45, 4;
	mov.u32 	%r45, %r10;
	@%p6 bra 	$L__BB0_5;
	bra.uni 	$L__BB0_10;
$L__BB0_13:
	setp.ge.s32 	%p8, %r2, %r13;
	@%p8 bra 	$L__BB0_15;
	ld.shared.f32 	%f11, [%r3];
	st.global.f32 	[%rd1], %f11;
$L__BB0_15:
	setp.ge.s32 	%p9, %r4, %r13;
	@%p9 bra 	$L__BB0_17;
	ld.shared.f32 	%f12, [%r3+1024];
	st.global.f32 	[%rd1+1024], %f12;
$L__BB0_17:
	ret;

}
	// .globl	_Z32bitonic_grid_sort_triangle_layerPfii
.visible .entry _Z32bitonic_grid_sort_triangle_layerPfii(
	.param .u64 .ptr .align 1 _Z32bitonic_grid_sort_triangle_layerPfii_param_0,
	.param .u32 _Z32bitonic_grid_sort_triangle_layerPfii_param_1,
	.param .u32 _Z32bitonic_grid_sort_triangle_layerPfii_param_2
)
{
	.reg .pred 	%p<3>;
	.reg .b32 	%r<16>;
	.reg .b32 	%f<3>;
	.reg .b64 	%rd<7>;

	ld.param.u64 	%rd3, [_Z32bitonic_grid_sort_triangle_layerPfii_param_0];
	ld.param.u32 	%r4, [_Z32bitonic_grid_sort_triangle_layerPfii_param_1];
	ld.param.u32 	%r5, [_Z32bitonic_grid_sort_triangle_layerPfii_param_2];
	mov.u32 	%r6, %ctaid.x;
	mov.u32 	%r7, %ntid.x;
	mov.u32 	%r8, %tid.x;
	mad.lo.s32 	%r9, %r6, %r7, %r8;
	shl.b32 	%r10, %r5, 1;
	div.s32 	%r11, %r9, %r5;
	mul.lo.s32 	%r12, %r11, %r5;
	sub.s32 	%r1, %r9, %r12;
	mul.lo.s32 	%r2, %r11, %r10;
	add.s32 	%r13, %r2, %r10;
	not.b32 	%r14, %r1;
	add.s32 	%r3, %r13, %r14;
	setp.ge.s32 	%p1, %r3, %r4;
	@%p1 bra 	$L__BB1_3;
	cvta.to.global.u64 	%rd4, %rd3;
	add.s32 	%r15, %r2, %r1;
	mul.wide.s32 	%rd5, %r15, 4;
	add.s64 	%rd1, %rd4, %rd5;
	mul.wide.s32 	%rd6, %r3, 4;
	add.s64 	%rd2, %rd4, %rd6;
	ld.global.f32 	%f1, [%rd2];
	ld.global.f32 	%f2, [%rd1];
	setp.leu.f32 	%p2, %f1, %f2;
	@%p2 bra 	$L__BB1_3;
	st.global.f32 	[%rd1], %f1;
	st.global.f32 	[%rd2], %f2;
$L__BB1_3:
	ret;

}
	// .globl	_Z31bitonic_grid_sort_rhombus_layerPfii
.visible .entry _Z31bitonic_grid_sort_rhombus_layerPfii(
	.param .u64 .ptr .align 1 _Z31bitonic_grid_sort_rhombus_layerPfii_param_0,
	.param .u32 _Z31bitonic_grid_sort_rhombus_layerPfii_param_1,
	.param .u32 _Z31bitonic_grid_sort_rhombus_layerPfii_param_2
)
{
	.reg .pred 	%p<3>;
	.reg .b32 	%r<14>;
	.reg .b32 	%f<3>;
	.reg .b64 	%rd<7>;

	ld.param.u64 	%rd3, [_Z31bitonic_grid_sort_rhombus_layerPfii_param_0];
	ld.param.u32 	%r4, [_Z31bitonic_grid_sort_rhombus_layerPfii_param_1];
	ld.param.u32 	%r3, [_Z31bitonic_grid_sort_rhombus_layerPfii_param_2];
	mov.u32 	%r5, %ctaid.x;
	mov.u32 	%r6, %ntid.x;
	mov.u32 	%r7, %tid.x;
	mad.lo.s32 	%r8, %r5, %r6, %r7;
	div.s32 	%r9, %r8, %r3;
	mul.lo.s32 	%r10, %r3, %r9;
	sub.s32 	%r1, %r8, %r10;
	shl.b32 	%r2, %r10, 1;
	add.s32 	%r11, %r2, %r3;
	add.s32 	%r12, %r11, %r1;
	setp.ge.s32 	%p1, %r12, %r4;
	@%p1 bra 	$L__BB2_3;
	cvta.to.global.u64 	%rd4, %rd3;
	add.s32 	%r13, %r2, %r1;
	mul.wide.s32 	%rd5, %r13, 4;
	add.s64 	%rd1, %rd4, %rd5;
	mul.wide.s32 	%rd6, %r3, 4;
	add.s64 	%rd2, %rd1, %rd6;
	ld.global.f32 	%f1, [%rd2];
	ld.global.f32 	%f2, [%rd1];
	setp.leu.f32 	%p2, %f1, %f2;
	@%p2 bra 	$L__BB2_3;
	st.global.f32 	[%rd1], %f1;
	st.global.f32 	[%rd2], %f2;
$L__BB2_3:
	ret;

}


// ===== COMPILED SASS (sm_100) =====

	.target	sm_100

	.elftype	@"ET_EXEC"


//--------------------- .note.nv.tkinfo           --------------------------
	.section	.note.nv.tkinfo,"",@"SHT_NOTE"
	.sectionflags	@"SHF_NOTE_NV_TKINFO"
	.tkinfo
        /*0018*/ 	.word	0x00000002
        /*0030*/ 	.string	""
        /*0030*/ 	.string	"ptxas"
        /*0030*/ 	.string	"Cuda compilation tools, release 13.0, V13.0.88"
        /*0030*/ 	.string	"Build cuda_13.0.r13.0/compiler.36424714_0"
        /*0030*/ 	.string	"-arch sm_100 -m 64 "



//--------------------- .note.nv.cuinfo           --------------------------
	.section	.note.nv.cuinfo,"",@"SHT_NOTE"
	.sectionflags	@"SHF_NOTE_NV_CUINFO"
        /*0018*/ 	.short	0x0002
        /*001a*/ 	.short	0x0064
        /*001c*/ 	.short	0x0082
	.zero		2


//--------------------- .nv.info                  --------------------------
	.section	.nv.info,"",@"SHT_CUDA_INFO"
	.align	4


	//----- nvinfo : EIATTR_REGCOUNT
	.align		4
        /*0000*/ 	.byte	0x04, 0x2f
        /*0002*/ 	.short	(.L_1 - .L_0)
	.align		4
.L_0:
        /*0004*/ 	.word	index@(_Z25bitonic_block_sort_kernelPfi)
        /*0008*/ 	.word	0x00000011


	//----- nvinfo : EIATTR_FRAME_SIZE
	.align		4
.L_1:
        /*000c*/ 	.byte	0x04, 0x11
        /*000e*/ 	.short	(.L_3 - .L_2)
	.align		4
.L_2:
        /*0010*/ 	.word	index@(_Z25bitonic_block_sort_kernelPfi)
        /*0014*/ 	.word	0x00000000


	//----- nvinfo : EIATTR_REGCOUNT
	.align		4
.L_3:
        /*0018*/ 	.byte	0x04, 0x2f
        /*001a*/ 	.short	(.L_5 - .L_4)
	.align		4
.L_4:
        /*001c*/ 	.word	index@(_Z32bitonic_grid_sort_triangle_layerPfii)
        /*0020*/ 	.word	0x0000000c


	//----- nvinfo : EIATTR_FRAME_SIZE
	.align		4
.L_5:
        /*0024*/ 	.byte	0x04, 0x11
        /*0026*/ 	.short	(.L_7 - .L_6)
	.align		4
.L_6:
        /*0028*/ 	.word	index@(_Z32bitonic_grid_sort_triangle_layerPfii)
        /*002c*/ 	.word	0x00000000


	//----- nvinfo : EIATTR_REGCOUNT
	.align		4
.L_7:
        /*0030*/ 	.byte	0x04, 0x2f
        /*0032*/ 	.short	(.L_9 - .L_8)
	.align		4
.L_8:
        /*0034*/ 	.word	index@(_Z31bitonic_grid_sort_rhombus_layerPfii)
        /*0038*/ 	.word	0x0000000c


	//----- nvinfo : EIATTR_FRAME_SIZE
	.align		4
.L_9:
        /*003c*/ 	.byte	0x04, 0x11
        /*003e*/ 	.short	(.L_11 - .L_10)
	.align		4
.L_10:
        /*0040*/ 	.word	index@(_Z31bitonic_grid_sort_rhombus_layerPfii)
        /*0044*/ 	.word	0x00000000


	//----- nvinfo : EIATTR_MIN_STACK_SIZE
	.align		4
.L_11:
        /*0048*/ 	.byte	0x04, 0x12
        /*004a*/ 	.short	(.L_13 - .L_12)
	.align		4
.L_12:
        /*004c*/ 	.word	index@(_Z31bitonic_grid_sort_rhombus_layerPfii)
        /*0050*/ 	.word	0x00000000


	//----- nvinfo : EIATTR_MIN_STACK_SIZE
	.align		4
.L_13:
        /*0054*/ 	.byte	0x04, 0x12
        /*0056*/ 	.short	(.L_15 - .L_14)
	.align		4
.L_14:
        /*0058*/ 	.word	index@(_Z32bitonic_grid_sort_triangle_layerPfii)
        /*005c*/ 	.word	0x00000000


	//----- nvinfo : EIATTR_MIN_STACK_SIZE
	.align		4
.L_15:
        /*0060*/ 	.byte	0x04, 0x12
        /*0062*/ 	.short	(.L_17 - .L_16)
	.align		4
.L_16:
        /*0064*/ 	.word	index@(_Z25bitonic_block_sort_kernelPfi)
        /*0068*/ 	.word	0x00000000
.L_17:


//--------------------- .nv.compat                --------------------------
	.section	.nv.compat,"",@"SHT_CUDA_COMPAT_INFO"
	.align	4
        /*0000*/ 	.byte	0x02, 0x09, 0x00, 0x00, 0x02, 0x02, 0x01, 0x00, 0x02, 0x05, 0x05, 0x00, 0x03, 0x07, 0x01, 0x01
        /*0010*/ 	.byte	0x02, 0x03, 0x00, 0x00, 0x02, 0x06, 0x01, 0x00, 0x04, 0x0b, 0x08, 0x00, 0x09, 0x00, 0x00, 0x00
        /*0020*/ 	.byte	0x00, 0x00, 0x00, 0x00


//--------------------- .nv.info._Z31bitonic_grid_sort_rhombus_layerPfii --------------------------
	.section	.nv.info._Z31bitonic_grid_sort_rhombus_layerPfii,"",@"SHT_CUDA_INFO"
	.sectionflags	@""
	.align	4


	//----- nvinfo : EIATTR_CUDA_API_VERSION
	.align		4
        /*0000*/ 	.byte	0x04, 0x37
        /*0002*/ 	.short	(.L_19 - .L_18)
.L_18:
        /*0004*/ 	.word	0x00000082


	//----- nvinfo : EIATTR_KPARAM_INFO
	.align		4
.L_19:
        /*0008*/ 	.byte	0x04, 0x17
        /*000a*/ 	.short	(.L_21 - .L_20)
.L_20:
        /*000c*/ 	.word	0x00000000
        /*0010*/ 	.short	0x0002
        /*0012*/ 	.short	0x000c
        /*0014*/ 	.byte	0x00, 0xf0, 0x11, 0x00


	//----- nvinfo : EIATTR_KPARAM_INFO
	.align		4
.L_21:
        /*0018*/ 	.byte	0x04, 0x17
        /*001a*/ 	.short	(.L_23 - .L_22)
.L_22:
        /*001c*/ 	.word	0x00000000
        /*0020*/ 	.short	0x0001
        /*0022*/ 	.short	0x0008
        /*0024*/ 	.byte	0x00, 0xf0, 0x11, 0x00


	//----- nvinfo : EIATTR_KPARAM_INFO
	.align		4
.L_23:
        /*0028*/ 	.byte	0x04, 0x17
        /*002a*/ 	.short	(.L_25 - .L_24)
.L_24:
        /*002c*/ 	.word	0x00000000
        /*0030*/ 	.short	0x0000
        /*0032*/ 	.short	0x0000
        /*0034*/ 	.byte	0x00, 0xf5, 0x21, 0x00


	//----- nvinfo : EIATTR_SPARSE_MMA_MASK
	.align		4
.L_25:
        /*0038*/ 	.byte	0x03, 0x50
        /*003a*/ 	.short	0x0000


	//----- nvinfo : EIATTR_MAXREG_COUNT
	.align		4
        /*003c*/ 	.byte	0x03, 0x1b
        /*003e*/ 	.short	0x00ff


	//----- nvinfo : EIATTR_MERCURY_ISA_VERSION
	.align		4
        /*0040*/ 	.byte	0x03, 0x5f
        /*0042*/ 	.short	0x0101


	//----- nvinfo : EIATTR_VRC_CTA_INIT_COUNT
	.align		4
        /*0044*/ 	.byte	0x02, 0x4a
	.zero		1
	.zero		1


	//----- nvinfo : EIATTR_EXIT_INSTR_OFFSETS
	.align		4
        /*0048*/ 	.byte	0x04, 0x1c
        /*004a*/ 	.short	(.L_27 - .L_26)


	//   ....[0]....
.L_26:
        /*004c*/ 	.word	0x00000230


	//   ....[1]....
        /*0050*/ 	.word	0x000002c0


	//   ....[2]....
        /*0054*/ 	.word	0x000002f0


	//----- nvinfo : EIATTR_CBANK_PARAM_SIZE
	.align		4
.L_27:
        /*0058*/ 	.byte	0x03, 0x19
        /*005a*/ 	.short	0x0010


	//----- nvinfo : EIATTR_PARAM_CBANK
	.align		4
        /*005c*/ 	.byte	0x04, 0x0a
        /*005e*/ 	.short	(.L_29 - .L_28)
	.align		4
.L_28:
        /*0060*/ 	.word	index@(.nv.constant0._Z31bitonic_grid_sort_rhombus_layerPfii)
        /*0064*/ 	.short	0x0380
        /*0066*/ 	.short	0x0010


	//----- nvinfo : EIATTR_SW_WAR
	.align		4
.L_29:
        /*0068*/ 	.byte	0x04, 0x36
        /*006a*/ 	.short	(.L_31 - .L_30)
.L_30:
        /*006c*/ 	.word	0x00000008
.L_31:


//--------------------- .nv.info._Z32bitonic_grid_sort_triangle_layerPfii --------------------------
	.section	.nv.info._Z32bitonic_grid_sort_triangle_layerPfii,"",@"SHT_CUDA_INFO"
	.sectionflags	@""
	.align	4


	//----- nvinfo : EIATTR_CUDA_API_VERSION
	.align		4
        /*0000*/ 	.byte	0x04, 0x37
        /*0002*/ 	.short	(.L_33 - .L_32)
.L_32:
        /*0004*/ 	.word	0x00000082


	//----- nvinfo : EIATTR_KPARAM_INFO
	.align		4
.L_33:
        /*0008*/ 	.byte	0x04, 0x17
        /*000a*/ 	.short	(.L_35 - .L_34)
.L_34:
        /*000c*/ 	.word	0x00000000
        /*0010*/ 	.short	0x0002
        /*0012*/ 	.short	0x000c
        /*0014*/ 	.byte	0x00, 0xf0, 0x11, 0x00


	//----- nvinfo : EIATTR_KPARAM_INFO
	.align		4
.L_35:
        /*0018*/ 	.byte	0x04, 0x17
        /*001a*/ 	.short	(.L_37 - .L_36)
.L_36:
        /*001c*/ 	.word	0x00000000
        /*0020*/ 	.short	0x0001
        /*0022*/ 	.short	0x0008
        /*0024*/ 	.byte	0x00, 0xf0, 0x11, 0x00


	//----- nvinfo : EIATTR_KPARAM_INFO
	.align		4
.L_37:
        /*0028*/ 	.byte	0x04, 0x17
        /*002a*/ 	.short	(.L_39 - .L_38)
.L_38:
        /*002c*/ 	.word	0x00000000
        /*0030*/ 	.short	0x0000
        /*0032*/ 	.short	0x0000
        /*0034*/ 	.byte	0x00, 0xf5, 0x21, 0x00


	//----- nvinfo : EIATTR_SPARSE_MMA_MASK
	.align		4
.L_39:
        /*0038*/ 	.byte	0x03, 0x50
        /*003a*/ 	.short	0x0000


	//----- nvinfo : EIATTR_MAXREG_COUNT
	.align		4
        /*003c*/ 	.byte	0x03, 0x1b
        /*003e*/ 	.short	0x00ff


	//----- nvinfo : EIATTR_MERCURY_ISA_VERSION
	.align		4
        /*0040*/ 	.byte	0x03, 0x5f
        /*0042*/ 	.short	0x0101


	//----- nvinfo : EIATTR_VRC_CTA_INIT_COUNT
	.align		4
        /*0044*/ 	.byte	0x02, 0x4a
	.zero		1
	.zero		1


	//----- nvinfo : EIATTR_EXIT_INSTR_OFFSETS
	.align		4
        /*0048*/ 	.byte	0x04, 0x1c
        /*004a*/ 	.short	(.L_41 - .L_40)


	//   ....[0]....
.L_40:
        /*004c*/ 	.word	0x00000250


	//   ....[1]....
        /*0050*/ 	.word	0x000002e0


	//   ....[2]....
        /*0054*/ 	.word	0x00000310


	//----- nvinfo : EIATTR_CBANK_PARAM_SIZE
	.align		4
.L_41:
        /*0058*/ 	.byte	0x03, 0x19
        /*005a*/ 	.short	0x0010


	//----- nvinfo : EIATTR_PARAM_CBANK
	.align		4
        /*005c*/ 	.byte	0x04, 0x0a
        /*005e*/ 	.short	(.L_43 - .L_42)
	.align		4
.L_42:
        /*0060*/ 	.word	index@(.nv.constant0._Z32bitonic_grid_sort_triangle_layerPfii)
        /*0064*/ 	.short	0x0380
        /*0066*/ 	.short	0x0010


	//----- nvinfo : EIATTR_SW_WAR
	.align		4
.L_43:
        /*0068*/ 	.byte	0x04, 0x36
        /*006a*/ 	.short	(.L_45 - .L_44)
.L_44:
        /*006c*/ 	.word	0x00000008
.L_45:


//--------------------- .nv.info._Z25bitonic_block_sort_kernelPfi --------------------------
	.section	.nv.info._Z25bitonic_block_sort_kernelPfi,"",@"SHT_CUDA_INFO"
	.sectionflags	@""
	.align	4


	//----- nvinfo : EIATTR_CUDA_API_VERSION
	.align		4
        /*0000*/ 	.byte	0x04, 0x37
        /*0002*/ 	.short	(.L_47 - .L_46)
.L_46:
        /*0004*/ 	.word	0x00000082


	//----- nvinfo : EIATTR_KPARAM_INFO
	.align		4
.L_47:
        /*0008*/ 	.byte	0x04, 0x17
        /*000a*/ 	.short	(.L_49 - .L_48)
.L_48:
        /*000c*/ 	.word	0x00000000
        /*0010*/ 	.short	0x0001
        /*0012*/ 	.short	0x0008
        /*0014*/ 	.byte	0x00, 0xf0, 0x11, 0x00


	//----- nvinfo : EIATTR_KPARAM_INFO
	.align		4
.L_49:
        /*0018*/ 	.byte	0x04, 0x17
        /*001a*/ 	.short	(.L_51 - .L_50)
.L_50:
        /*001c*/ 	.word	0x00000000
        /*0020*/ 	.short	0x0000
        /*0022*/ 	.short	0x0000
        /*0024*/ 	.byte	0x00, 0xf5, 0x21, 0x00


	//----- nvinfo : EIATTR_SPARSE_MMA_MASK
	.align		4
.L_51:
        /*0028*/ 	.byte	0x03, 0x50
        /*002a*/ 	.short	0x0000


	//----- nvinfo : EIATTR_MAXREG_COUNT
	.align		4
        /*002c*/ 	.byte	0x03, 0x1b
        /*002e*/ 	.short	0x00ff


	//----- nvinfo : EIATTR_NUM_BARRIERS
	.align		4
        /*0030*/ 	.byte	0x02, 0x4c
        /*0032*/ 	.byte	0x01
	.zero		1


	//----- nvinfo : EIATTR_MERCURY_ISA_VERSION
	.align		4
        /*0034*/ 	.byte	0x03, 0x5f
        /*0036*/ 	.short	0x0101


	//----- nvinfo : EIATTR_VRC_CTA_INIT_COUNT
	.align		4
        /*0038*/ 	.byte	0x02, 0x4a
	.zero		1
	.zero		1


	//----- nvinfo : EIATTR_EXIT_INSTR_OFFSETS
	.align		4
        /*003c*/ 	.byte	0x04, 0x1c
        /*003e*/ 	.short	(.L_53 - .L_52)


	//   ....[0]....
.L_52:
        /*0040*/ 	.word	0x00000470


	//   ....[1]....
        /*0044*/ 	.word	0x000004a0


	//----- nvinfo : EIATTR_CBANK_PARAM_SIZE
	.align		4
.L_53:
        /*0048*/ 	.byte	0x03, 0x19
        /*004a*/ 	.short	0x000c


	//----- nvinfo : EIATTR_PARAM_CBANK
	.align		4
        /*004c*/ 	.byte	0x04, 0x0a
        /*004e*/ 	.short	(.L_55 - .L_54)
	.align		4
.L_54:
        /*0050*/ 	.word	index@(.nv.constant0._Z25bitonic_block_sort_kernelPfi)
        /*0054*/ 	.short	0x0380
        /*0056*/ 	.short	0x000c


	//----- nvinfo : EIATTR_SW_WAR
	.align		4
.L_55:
        /*0058*/ 	.byte	0x04, 0x36
        /*005a*/ 	.short	(.L_57 - .L_56)
.L_56:
        /*005c*/ 	.word	0x00000008
.L_57:


//--------------------- .nv.callgraph             --------------------------
	.section	.nv.callgraph,"",@"SHT_CUDA_CALLGRAPH"
	.align	4
	.sectionentsize	8
	.align		4
        /*0000*/ 	.word	0x00000000
	.align		4
        /*0004*/ 	.word	0xffffffff
	.align		4
        /*0008*/ 	.word	0x00000000
	.align		4
        /*000c*/ 	.word	0xfffffffe
	.align		4
        /*0010*/ 	.word	0x00000000
	.align		4
        /*0014*/ 	.word	0xfffffffd
	.align		4
        /*0018*/ 	.word	0x00000000
	.align		4
        /*001c*/ 	.word	0xfffffffc


//--------------------- .text._Z31bitonic_grid_sort_rhombus_layerPfii --------------------------
	.section	.text._Z31bitonic_grid_sort_rhombus_layerPfii,"ax",@progbits
	.align	128
        .global         _Z31bitonic_grid_sort_rhombus_layerPfii
        .type           _Z31bitonic_grid_sort_rhombus_layerPfii,@function
        .size           _Z31bitonic_grid_sort_rhombus_layerPfii,(.L_x_6 - _Z31bitonic_grid_sort_rhombus_layerPfii)
        .other          _Z31bitonic_grid_sort_rhombus_layerPfii,@"STO_CUDA_ENTRY STV_DEFAULT"
_Z31bitonic_grid_sort_rhombus_layerPfii:
.text._Z31bitonic_grid_sort_rhombus_layerPfii:
[----:B------:R-:W-:Y:S08]  /*0000*/  LDC R1, c[0x0][0x37c] ;  /* 0x0000df00ff017b82 */ /* 0x000ff00000000800 */
[----:B------:R-:W0:Y:S01]  /*0010*/  LDC R0, c[0x0][0x38c] ;  /* 0x0000e300ff007b82 */ /* 0x000e220000000800 */
[----:B------:R-:W1:Y:S07]  /*0020*/  S2R R6, SR_TID.X ;  /* 0x0000000000067919 */ /* 0x000e6e0000002100 */
[----:B------:R-:W1:Y:S08]  /*0030*/  S2UR UR4, SR_CTAID.X ;  /* 0x00000000000479c3 */ /* 0x000e700000002500 */
[----:B------:R-:W1:Y:S01]  /*0040*/  LDC R5, c[0x0][0x360] ;  /* 0x0000d800ff057b82 */ /* 0x000e620000000800 */
[----:B0-----:R-:W-:-:S04]  /*0050*/  IABS R7, R0 ;  /* 0x0000000000077213 */ /* 0x001fc80000000000 */
[----:B------:R-:W0:Y:S01]  /*0060*/  I2F.RP R4, R7 ;  /* 0x0000000700047306 */ /* 0x000e220000209400 */
[----:B-1----:R-:W-:Y:S01]  /*0070*/  IMAD R5, R5, UR4, R6 ;  /* 0x0000000405057c24 */ /* 0x002fe2000f8e0206 */
[----:B------:R-:W1:Y:S06]  /*0080*/  LDCU UR4, c[0x0][0x388] ;  /* 0x00007100ff0477ac */ /* 0x000e6c0008000800 */
[----:B0-----:R-:W0:Y:S02]  /*0090*/  MUFU.RCP R4, R4 ;  /* 0x0000000400047308 */ /* 0x001e240000001000 */
[----:B0-----:R-:W-:Y:S01]  /*00a0*/  VIADD R2, R4, 0xffffffe ;  /* 0x0ffffffe04027836 */ /* 0x001fe20000000000 */
[----:B------:R-:W-:-:S05]  /*00b0*/  IABS R4, R5 ;  /* 0x0000000500047213 */ /* 0x000fca0000000000 */
[----:B------:R0:W2:Y:S02]  /*00c0*/  F2I.FTZ.U32.TRUNC.NTZ R3, R2 ;  /* 0x0000000200037305 */ /* 0x0000a4000021f000 */
[----:B0-----:R-:W-:Y:S02]  /*00d0*/  HFMA2 R2, -RZ, RZ, 0, 0 ;  /* 0x00000000ff027431 */ /* 0x001fe400000001ff */
[----:B--2---:R-:W-:-:S04]  /*00e0*/  IMAD.MOV R8, RZ, RZ, -R3 ;  /* 0x000000ffff087224 */ /* 0x004fc800078e0a03 */
[----:B------:R-:W-:-:S04]  /*00f0*/  IMAD R9, R8, R7, RZ ;  /* 0x0000000708097224 */ /* 0x000fc800078e02ff */
[----:B------:R-:W-:-:S06]  /*0100*/  IMAD.HI.U32 R3, R3, R9, R2 ;  /* 0x0000000903037227 */ /* 0x000fcc00078e0002 */
[----:B------:R-:W-:-:S04]  /*0110*/  IMAD.HI.U32 R3, R3, R4, RZ ;  /* 0x0000000403037227 */ /* 0x000fc800078e00ff */
[----:B------:R-:W-:-:S04]  /*0120*/  IMAD.MOV R6, RZ, RZ, -R3 ;  /* 0x000000ffff067224 */ /* 0x000fc800078e0a03 */
[----:B------:R-:W-:-:S05]  /*0130*/  IMAD R2, R7, R6, R4 ;  /* 0x0000000607027224 */ /* 0x000fca00078e0204 */
[----:B------:R-:W-:-:S13]  /*0140*/  ISETP.GT.U32.AND P2, PT, R7, R2, PT ;  /* 0x000000020700720c */ /* 0x000fda0003f44070 */
[-C--:B------:R-:W-:Y:S01]  /*0150*/  @!P2 IADD3 R2, PT, PT, R2, -R7.reuse, RZ ;  /* 0x800000070202a210 */ /* 0x080fe20007ffe0ff */
[----:B------:R-:W-:Y:S01]  /*0160*/  @!P2 VIADD R3, R3, 0x1 ;  /* 0x000000010303a836 */ /* 0x000fe20000000000 */
[----:B------:R-:W-:Y:S02]  /*0170*/  ISETP.NE.AND P2, PT, R0, RZ, PT ;  /* 0x000000ff0000720c */ /* 0x000fe40003f45270 */
[----:B------:R-:W-:Y:S02]  /*0180*/  ISETP.GE.U32.AND P0, PT, R2, R7, PT ;  /* 0x000000070200720c */ /* 0x000fe40003f06070 */
[----:B------:R-:W-:-:S04]  /*0190*/  LOP3.LUT R2, R5, R0, RZ, 0x3c, !PT ;  /* 0x0000000005027212 */ /* 0x000fc800078e3cff */
[----:B------:R-:W-:-:S07]  /*01a0*/  ISETP.GE.AND P1, PT, R2, RZ, PT ;  /* 0x000000ff0200720c */ /* 0x000fce0003f26270 */
[----:B------:R-:W-:-:S06]  /*01b0*/  @P0 IADD3 R3, PT, PT, R3, 0x1, RZ ;  /* 0x0000000103030810 */ /* 0x000fcc0007ffe0ff */
[----:B------:R-:W-:Y:S01]  /*01c0*/  @!P1 IMAD.MOV R3, RZ, RZ, -R3 ;  /* 0x000000ffff039224 */ /* 0x000fe200078e0a03 */
[----:B------:R-:W-:-:S05]  /*01d0*/  @!P2 LOP3.LUT R3, RZ, R0, RZ, 0x33, !PT ;  /* 0x00000000ff03a212 */ /* 0x000fca00078e33ff */
[----:B------:R-:W-:-:S04]  /*01e0*/  IMAD R4, R3, R0, RZ ;  /* 0x0000000003047224 */ /* 0x000fc800078e02ff */
[----:B------:R-:W-:Y:S01]  /*01f0*/  IMAD R2, R4, 0x2, R0 ;  /* 0x0000000204027824 */ /* 0x000fe200078e0200 */
[----:B------:R-:W-:-:S04]  /*0200*/  IADD3 R5, PT, PT, R5, -R4, RZ ;  /* 0x8000000405057210 */ /* 0x000fc80007ffe0ff */
[----:B------:R-:W-:-:S04]  /*0210*/  IADD3 R2, PT, PT, R5, R2, RZ ;  /* 0x0000000205027210 */ /* 0x000fc80007ffe0ff */
[----:B-1----:R-:W-:-:S13]  /*0220*/  ISETP.GE.AND P0, PT, R2, UR4, PT ;  /* 0x0000000402007c0c */ /* 0x002fda000bf06270 */
[----:B------:R-:W-:Y:S05]  /*0230*/  @P0 EXIT ;  /* 0x000000000000094d */ /* 0x000fea0003800000 */
[----:B------:R-:W0:Y:S01]  /*0240*/  LDC.64 R2, c[0x0][0x380] ;  /* 0x0000e000ff027b82 */ /* 0x000e220000000a00 */
[----:B------:R-:W1:Y:S01]  /*0250*/  LDCU.64 UR4, c[0x0][0x358] ;  /* 0x00006b00ff0477ac */ /* 0x000e620008000a00 */
[----:B------:R-:W-:-:S04]  /*0260*/  IMAD R5, R4, 0x2, R5 ;  /* 0x0000000204057824 */ /* 0x000fc800078e0205 */
[----:B0-----:R-:W-:-:S04]  /*0270*/  IMAD.WIDE R2, R5, 0x4, R2 ;  /* 0x0000000405027825 */ /* 0x001fc800078e0202 */
[----:B------:R-:W-:Y:S02]  /*0280*/  IMAD.WIDE R4, R0, 0x4, R2 ;  /* 0x0000000400047825 */ /* 0x000fe400078e0202 */
[----:B-1----:R-:W2:Y:S04]  /*0290*/  LDG.E R0, desc[UR4][R2.64] ;  /* 0x0000000402007981 */ /* 0x002ea8000c1e1900 */
[----:B------:R-:W2:Y:S02]  /*02a0*/  LDG.E R7, desc[UR4][R4.64] ;  /* 0x0000000404077981 */ /* 0x000ea4000c1e1900 */
[----:B--2---:R-:W-:-:S13]  /*02b0*/  FSETP.GT.AND P0, PT, R7, R0, PT ;  /* 0x000000000700720b */ /* 0x004fda0003f04000 */
[----:B------:R-:W-:Y:S05]  /*02c0*/  @!P0 EXIT ;  /* 0x000000000000894d */ /* 0x000fea0003800000 */
[----:B------:R-:W-:Y:S04]  /*02d0*/  STG.E desc[UR4][R2.64], R7 ;  /* 0x0000000702007986 */ /* 0x000fe8000c101904 */
[----:B------:R-:W-:Y:S01]  /*02e0*/  STG.E desc[UR4][R4.64], R0 ;  /* 0x0000000004007986 */ /* 0x000fe2000c101904 */
[----:B------:R-:W-:Y:S05]  /*02f0*/  EXIT ;  /* 0x000000000000794d */ /* 0x000fea0003800000 */
.L_x_0:
[----:B------:R-:W-:-:S00]  /*0300*/  BRA `(.L_x_0) ;  /* 0xfffffffc00fc7947 */ /* 0x000fc0000383ffff */
[----:B------:R-:W-:-:S00]  /*0310*/  NOP ;  /* 0x0000000000007918 */ /* 0x000fc00000000000 */
        /* <DEDUP_REMOVED lines=14> */
.L_x_6:


//--------------------- .text._Z32bitonic_grid_sort_triangle_layerPfii --------------------------
	.section	.text._Z32bitonic_grid_sort_triangle_layerPfii,"ax",@progbits
	.align	128
        .global         _Z32bitonic_grid_sort_triangle_layerPfii
        .type           _Z32bitonic_grid_sort_triangle_layerPfii,@function
        .size           _Z32bitonic_grid_sort_triangle_layerPfii,(.L_x_7 - _Z32bitonic_grid_sort_triangle_layerPfii)
        .other          _Z32bitonic_grid_sort_triangle_layerPfii,@"STO_CUDA_ENTRY STV_DEFAULT"
_Z32bitonic_grid_sort_triangle_layerPfii:
.text._Z32bitonic_grid_sort_triangle_layerPfii:
        /* <DEDUP_REMOVED lines=26> */
[----:B------:R-:W-:Y:S01]  /*01a0*/  ISETP.GE.AND P1, PT, R2, RZ, PT ;  /* 0x000000ff0200720c */ /* 0x000fe20003f26270 */
[----:B------:R-:W-:-:S06]  /*01b0*/  IMAD.SHL.U32 R2, R7, 0x2, RZ ;  /* 0x0000000207027824 */ /* 0x000fcc00078e00ff */
[----:B------:R-:W-:-:S06]  /*01c0*/  @P0 IADD3 R3, PT, PT, R3, 0x1, RZ ;  /* 0x0000000103030810 */ /* 0x000fcc0007ffe0ff */
[----:B------:R-:W-:Y:S01]  /*01d0*/  @!P1 IMAD.MOV R3, RZ, RZ, -R3 ;  /* 0x000000ffff039224 */ /* 0x000fe200078e0a03 */
[----:B------:R-:W-:-:S04]  /*01e0*/  @!P2 LOP3.LUT R3, RZ, R7, RZ, 0x33, !PT ;  /* 0x00000007ff03a212 */ /* 0x000fc800078e33ff */
[----:B------:R-:W-:-:S05]  /*01f0*/  IADD3 R4, PT, PT, -R3, RZ, RZ ;  /* 0x000000ff03047210 */ /* 0x000fca0007ffe1ff */
[----:B------:R-:W-:Y:S02]  /*0200*/  IMAD R4, R7, R4, R0 ;  /* 0x0000000407047224 */ /* 0x000fe400078e0200 */
[----:B------:R-:W-:-:S03]  /*0210*/  IMAD R7, R2, R3, RZ ;  /* 0x0000000302077224 */ /* 0x000fc600078e02ff */
[----:B------:R-:W-:-:S04]  /*0220*/  LOP3.LUT R3, RZ, R4, RZ, 0x33, !PT ;  /* 0x00000004ff037212 */ /* 0x000fc800078e33ff */
[----:B------:R-:W-:-:S04]  /*0230*/  IADD3 R5, PT, PT, R3, R7, R2 ;  /* 0x0000000703057210 */ /* 0x000fc80007ffe002 */
[----:B-1----:R-:W-:-:S13]  /*0240*/  ISETP.GE.AND P0, PT, R5, UR4, PT ;  /* 0x0000000405007c0c */ /* 0x002fda000bf06270 */
[----:B------:R-:W-:Y:S05]  /*0250*/  @P0 EXIT ;  /* 0x000000000000094d */ /* 0x000fea0003800000 */
[----:B------:R-:W0:Y:S01]  /*0260*/  LDC.64 R2, c[0x0][0x380] ;  /* 0x0000e000ff027b82 */ /* 0x000e220000000a00 */
[----:B------:R-:W1:Y:S01]  /*0270*/  LDCU.64 UR4, c[0x0][0x358] ;  /* 0x00006b00ff0477ac */ /* 0x000e620008000a00 */
[----:B------:R-:W-:Y:S01]  /*0280*/  IADD3 R7, PT, PT, R4, R7, RZ ;  /* 0x0000000704077210 */ /* 0x000fe20007ffe0ff */
        /* <DEDUP_REMOVED lines=9> */
.L_x_1:
        /* <DEDUP_REMOVED lines=14> */
.L_x_7:


//--------------------- .text._Z25bitonic_block_sort_kernelPfi --------------------------
	.section	.text._Z25bitonic_block_sort_kernelPfi,"ax",@progbits
	.align	128
        .global         _Z25bitonic_block_sort_kernelPfi
        .type           _Z25bitonic_block_sort_kernelPfi,@function
        .size           _Z25bitonic_block_sort_kernelPfi,(.L_x_8 - _Z25bitonic_block_sort_kernelPfi)
        .other          _Z25bitonic_block_sort_kernelPfi,@"STO_CUDA_ENTRY STV_DEFAULT"
_Z25bitonic_block_sort_kernelPfi:
.text._Z25bitonic_block_sort_kernelPfi:
[----:B------:R-:W-:Y:S01]  /*0000*/  LDC R1, c[0x0][0x37c] ;  /* 0x0000df00ff017b82 */ /* 0x000fe20000000800 */
[----:B------:R-:W0:Y:S01]  /*0010*/  S2R R0, SR_TID.X ;  /* 0x0000000000007919 */ /* 0x000e220000002100 */
[----:B------:R-:W1:Y:S06]  /*0020*/  LDCU UR4, c[0x0][0x388] ;  /* 0x00007100ff0477ac */ /* 0x000e6c0008000800 */
[----:B------:R-:W2:Y:S01]  /*0030*/  LDC.64 R2, c[0x0][0x380] ;  /* 0x0000e000ff027b82 */ /* 0x000ea20000000a00 */
[----:B------:R-:W-:Y:S01]  /*0040*/  IMAD.MOV.U32 R6, RZ, RZ, -0x800000 ;  /* 0xff800000ff067424 */ /* 0x000fe200078e00ff */
[----:B------:R-:W0:Y:S01]  /*0050*/  S2R R5, SR_CTAID.X ;  /* 0x0000000000057919 */ /* 0x000e220000002500 */
[----:B------:R-:W3:Y:S01]  /*0060*/  LDCU.64 UR8, c[0x0][0x358] ;  /* 0x00006b00ff0877ac */ /* 0x000ee20008000a00 */
[----:B------:R-:W-:-:S02]  /*0070*/  IMAD.MOV.U32 R8, RZ, RZ, -0x800000 ;  /* 0xff800000ff087424 */ /* 0x000fc400078e00ff */
[----:B0-----:R-:W-:-:S04]  /*0080*/  IMAD R4, R5, 0x200, R0 ;  /* 0x0000020005047824 */ /* 0x001fc800078e0200 */
[C---:B------:R-:W-:Y:S01]  /*0090*/  VIADD R12, R4.reuse, 0x100 ;  /* 0x00000100040c7836 */ /* 0x040fe20000000000 */
[C---:B-1----:R-:W-:Y:S01]  /*00a0*/  ISETP.GE.AND P0, PT, R4.reuse, UR4, PT ;  /* 0x0000000404007c0c */ /* 0x042fe2000bf06270 */
[----:B--2---:R-:W-:-:S03]  /*00b0*/  IMAD.WIDE R2, R4, 0x4, R2 ;  /* 0x0000000404027825 */ /* 0x004fc600078e0202 */
[----:B------:R-:W-:-:S09]  /*00c0*/  ISETP.GE.AND P1, PT, R12, UR4, PT ;  /* 0x000000040c007c0c */ /* 0x000fd2000bf26270 */
[----:B---3--:R-:W2:Y:S04]  /*00d0*/  @!P0 LDG.E R6, desc[UR8][R2.64] ;  /* 0x0000000802068981 */ /* 0x008ea8000c1e1900 */
[----:B------:R-:W3:Y:S01]  /*00e0*/  @!P1 LDG.E R8, desc[UR8][R2.64+0x400] ;  /* 0x0004000802089981 */ /* 0x000ee2000c1e1900 */
[----:B------:R-:W0:Y:S01]  /*00f0*/  S2UR UR5, SR_CgaCtaId ;  /* 0x00000000000579c3 */ /* 0x000e220000008800 */
[----:B------:R-:W-:Y:S02]  /*0100*/  UMOV UR4, 0x400 ;  /* 0x0000040000047882 */ /* 0x000fe40000000000 */
[----:B0-----:R-:W-:-:S03]  /*0110*/  ULEA UR4, UR5, UR4, 0x18 ;  /* 0x0000000405047291 */ /* 0x001fc6000f8ec0ff */
[----:B------:R-:W-:-:S03]  /*0120*/  UMOV UR5, 0x1 ;  /* 0x0000000100057882 */ /* 0x000fc60000000000 */
[----:B------:R-:W-:-:S05]  /*0130*/  LEA R5, R0, UR4, 0x2 ;  /* 0x0000000400057c11 */ /* 0x000fca000f8e10ff */
[----:B--2---:R0:W-:Y:S04]  /*0140*/  STS [R5], R6 ;  /* 0x0000000605007388 */ /* 0x0041e80000000800 */
[----:B---3--:R0:W-:Y:S01]  /*0150*/  STS [R5+0x400], R8 ;  /* 0x0004000805007388 */ /* 0x0081e20000000800 */
[----:B------:R-:W-:Y:S06]  /*0160*/  BAR.SYNC.DEFER_BLOCKING 0x0 ;  /* 0x0000000000007b1d */ /* 0x000fec0000010000 */
.L_x_4:
[----:B------:R-:W-:Y:S02]  /*0170*/  UIADD3 UR6, UPT, UPT, UR5, -0x1, URZ ;  /* 0xffffffff05067890 */ /* 0x000fe4000fffe0ff */
[----:B------:R-:W-:Y:S02]  /*0180*/  UISETP.GE.U32.AND UP0, UPT, UR5, 0x2, UPT ;  /* 0x000000020500788c */ /* 0x000fe4000bf06070 */
[----:B------:R-:W-:Y:S02]  /*0190*/  ULOP3.LUT UR7, UR5, UR6, URZ, 0xc, !UPT ;  /* 0x0000000605077292 */ /* 0x000fe4000f8e0cff */
[----:B0-----:R-:W-:Y:S01]  /*01a0*/  LOP3.LUT R7, R0, UR6, RZ, 0xc0, !PT ;  /* 0x0000000600077c12 */ /* 0x001fe2000f8ec0ff */
[----:B------:R-:W-:Y:S02]  /*01b0*/  USHF.L.U32 UR6, UR5, 0x1, URZ ;  /* 0x0000000105067899 */ /* 0x000fe400080006ff */
[----:B------:R-:W-:Y:S01]  /*01c0*/  UPOPC UR7, UR7 ;  /* 0x00000007000772bf */ /* 0x000fe20008000000 */
[----:B0-----:R-:W-:Y:S01]  /*01d0*/  LOP3.LUT R6, RZ, R7, RZ, 0x33, !PT ;  /* 0x00000007ff067212 */ /* 0x001fe200078e33ff */
[----:B------:R-:W-:-:S04]  /*01e0*/  UISETP.GT.U32.AND UP1, UPT, UR5, 0x80, UPT ;  /* 0x000000800500788c */ /* 0x000fc8000bf24070 */
[----:B------:R-:W-:Y:S01]  /*01f0*/  VIADD R9, R6, UR6 ;  /* 0x0000000606097c36 */ /* 0x000fe20008000000 */
[----:B------:R-:W-:-:S05]  /*0200*/  SHF.R.U32.HI R6, RZ, UR7, R0 ;  /* 0x00000007ff067c19 */ /* 0x000fca0008011600 */
[C---:B------:R-:W-:Y:S02]  /*0210*/  IMAD R9, R6.reuse, UR6, R9 ;  /* 0x0000000606097c24 */ /* 0x040fe4000f8e0209 */
[----:B------:R-:W-:-:S03]  /*0220*/  IMAD R6, R6, UR6, R7 ;  /* 0x0000000606067c24 */ /* 0x000fc6000f8e0207 */
[----:B------:R-:W-:Y:S02]  /*0230*/  LEA R9, R9, UR4, 0x2 ;  /* 0x0000000409097c11 */ /* 0x000fe4000f8e10ff */
[----:B------:R-:W-:-:S03]  /*0240*/  LEA R6, R6, UR4, 0x2 ;  /* 0x0000000406067c11 */ /* 0x000fc6000f8e10ff */
[----:B------:R-:W-:Y:S04]  /*0250*/  LDS R7, [R9] ;  /* 0x0000000009077984 */ /* 0x000fe80000000800 */
[----:B------:R-:W0:Y:S02]  /*0260*/  LDS R8, [R6] ;  /* 0x0000000006087984 */ /* 0x000e240000000800 */
[----:B0-----:R-:W-:-:S13]  /*0270*/  FSETP.GT.AND P0, PT, R7, R8, PT ;  /* 0x000000080700720b */ /* 0x001fda0003f04000 */
[----:B------:R0:W-:Y:S04]  /*0280*/  @P0 STS [R6], R7 ;  /* 0x0000000706000388 */ /* 0x0001e80000000800 */
[----:B------:R0:W-:Y:S01]  /*0290*/  @P0 STS [R9], R8 ;  /* 0x0000000809000388 */ /* 0x0001e20000000800 */
[----:B------:R-:W-:Y:S06]  /*02a0*/  BAR.SYNC.DEFER_BLOCKING 0x0 ;  /* 0x0000000000007b1d */ /* 0x000fec0000010000 */
[----:B------:R-:W-:Y:S05]  /*02b0*/  BRA.U !UP0, `(.L_x_2) ;  /* 0x0000000108507547 */ /* 0x000fea000b800000 */
[----:B0-----:R-:W-:-:S07]  /*02c0*/  IMAD.U32 R6, RZ, RZ, UR5 ;  /* 0x00000005ff067e24 */ /* 0x001fce000f8e00ff */
.L_x_3:
[----:B------:R-:W-:Y:S02]  /*02d0*/  SHF.R.U32.HI R14, RZ, 0x1, R6 ;  /* 0x00000001ff0e7819 */ /* 0x000fe40000011606 */
[----:B------:R-:W-:-:S03]  /*02e0*/  LOP3.LUT R7, R6, 0x1fe, RZ, 0xc0, !PT ;  /* 0x000001fe06077812 */ /* 0x000fc600078ec0ff */
[----:B------:R-:W-:-:S05]  /*02f0*/  VIADD R9, R14, 0xffffffff ;  /* 0xffffffff0e097836 */ /* 0x000fca0000000000 */
[----:B------:R-:W-:Y:S02]  /*0300*/  LOP3.LUT R8, R14, R9, RZ, 0xc, !PT ;  /* 0x000000090e087212 */ /* 0x000fe400078e0cff */
[----:B------:R-:W-:Y:S02]  /*0310*/  LOP3.LUT R9, R9, R0, RZ, 0xc0, !PT ;  /* 0x0000000009097212 */ /* 0x000fe400078ec0ff */
[----:B------:R-:W0:Y:S02]  /*0320*/  POPC R11, R8 ;  /* 0x00000008000b7309 */ /* 0x000e240000000000 */
[----:B0-----:R-:W-:-:S05]  /*0330*/  SHF.R.U32.HI R10, RZ, R11, R0 ;  /* 0x0000000bff0a7219 */ /* 0x001fca0000011600 */
[----:B------:R-:W-:-:S05]  /*0340*/  IMAD R7, R7, R10, R9 ;  /* 0x0000000a07077224 */ /* 0x000fca00078e0209 */
[----:B------:R-:W-:-:S05]  /*0350*/  LEA R7, R7, UR4, 0x2 ;  /* 0x0000000407077c11 */ /* 0x000fca000f8e10ff */
[----:B------:R-:W-:Y:S01]  /*0360*/  IMAD R9, R14, 0x4, R7 ;  /* 0x000000040e097824 */ /* 0x000fe200078e0207 */
[----:B------:R-:W-:Y:S04]  /*0370*/  LDS R11, [R7] ;  /* 0x00000000070b7984 */ /* 0x000fe80000000800 */
[----:B------:R-:W0:Y:S02]  /*0380*/  LDS R10, [R9] ;  /* 0x00000000090a7984 */ /* 0x000e240000000800 */
[----:B0-----:R-:W-:-:S13]  /*0390*/  FSETP.GT.AND P0, PT, R10, R11, PT ;  /* 0x0000000b0a00720b */ /* 0x001fda0003f04000 */
[----:B------:R1:W-:Y:S04]  /*03a0*/  @P0 STS [R7], R10 ;  /* 0x0000000a07000388 */ /* 0x0003e80000000800 */
[----:B------:R1:W-:Y:S01]  /*03b0*/  @P0 STS [R9], R11 ;  /* 0x0000000b09000388 */ /* 0x0003e20000000800 */
[----:B------:R-:W-:Y:S01]  /*03c0*/  BAR.SYNC.DEFER_BLOCKING 0x0 ;  /* 0x0000000000007b1d */ /* 0x000fe20000010000 */
[----:B------:R-:W-:Y:S01]  /*03d0*/  ISETP.GE.U32.AND P0, PT, R6, 0x4, PT ;  /* 0x000000040600780c */ /* 0x000fe20003f06070 */
[----:B------:R-:W-:-:S12]  /*03e0*/  IMAD.MOV.U32 R6, RZ, RZ, R14 ;  /* 0x000000ffff067224 */ /* 0x000fd800078e000e */
[----:B-1----:R-:W-:Y:S05]  /*03f0*/  @P0 BRA `(.L_x_3) ;  /* 0xfffffffc00b40947 */ /* 0x002fea000383ffff */
.L_x_2:
[----:B------:R-:W-:Y:S01]  /*0400*/  UMOV UR5, UR6 ;  /* 0x0000000600057c82 */ /* 0x000fe20008000000 */
[----:B------:R-:W-:Y:S05]  /*0410*/  BRA.U !UP1, `(.L_x_4) ;  /* 0xfffffffd09547547 */ /* 0x000fea000b83ffff */
[----:B------:R-:W1:Y:S02]  /*0420*/  LDCU UR4, c[0x0][0x388] ;  /* 0x00007100ff0477ac */ /* 0x000e640008000800 */
[----:B-1----:R-:W-:Y:S02]  /*0430*/  ISETP.GE.AND P0, PT, R4, UR4, PT ;  /* 0x0000000404007c0c */ /* 0x002fe4000bf06270 */
[----:B------:R-:W-:-:S11]  /*0440*/  ISETP.GE.AND P1, PT, R12, UR4, PT ;  /* 0x000000040c007c0c */ /* 0x000fd6000bf26270 */
[----:B0-----:R-:W0:Y:S04]  /*0450*/  @!P0 LDS R7, [R5] ;  /* 0x0000000005078984 */ /* 0x001e280000000800 */
[----:B0-----:R0:W-:Y:S01]  /*0460*/  @!P0 STG.E desc[UR8][R2.64], R7 ;  /* 0x0000000702008986 */ /* 0x0011e2000c101908 */
[----:B------:R-:W-:Y:S05]  /*0470*/  @P1 EXIT ;  /* 0x000000000000194d */ /* 0x000fea0003800000 */
[----:B------:R-:W1:Y:S04]  /*0480*/  LDS R5, [R5+0x400] ;  /* 0x0004000005057984 */ /* 0x000e680000000800 */
[----:B-1----:R-:W-:Y:S01]  /*0490*/  STG.E desc[UR8][R2.64+0x400], R5 ;  /* 0x0004000502007986 */ /* 0x002fe2000c101908 */
[----:B------:R-:W-:Y:S05]  /*04a0*/  EXIT ;  /* 0x000000000000794d */ /* 0x000fea0003800000 */
.L_x_5:
        /* <DEDUP_REMOVED lines=13> */
.L_x_8:


//--------------------- .nv.shared.reserved.0     --------------------------
	.section	.nv.shared.reserved.0,"aw",@nobits
	.weak		__nv_reservedSMEM_offset_0_alias
	.size		__nv_reservedSMEM_offset_0_alias, 0, 64
	.other		__nv_reservedSMEM_offset_0_alias,@"STO_CUDA_RESERVED_SHARED STV_DEFAULT"
__nv_reservedSMEM_offset_0_alias:
	.zero		0
	.zero		64


//--------------------- .nv.shared._Z25bitonic_block_sort_kernelPfi --------------------------
	.section	.nv.shared._Z25bitonic_block_sort_kernelPfi,"aw",@nobits
	.sectionflags	@""
	.align	4
.nv.shared._Z25bitonic_block_sort_kernelPfi:
	.zero		3072


//--------------------- .nv.constant0._Z31bitonic_grid_sort_rhombus_layerPfii --------------------------
	.section	.nv.constant0._Z31bitonic_grid_sort_rhombus_layerPfii,"a",@progbits
	.sectionflags	@""
	.align	4
.nv.constant0._Z31bitonic_grid_sort_rhombus_layerPfii:
	.zero		912


//--------------------- .nv.constant0._Z32bitonic_grid_sort_triangle_layerPfii --------------------------
	.section	.nv.constant0._Z32bitonic_grid_sort_triangle_layerPfii,"a",@progbits
	.sectionflags	@""
	.align	4
.nv.constant0._Z32bitonic_grid_sort_triangle_layerPfii:
	.zero		912


//--------------------- .nv.constant0._Z25bitonic_block_sort_kernelPfi --------------------------
	.section	.nv.constant0._Z25bitonic_block_sort_kernelPfi,"a",@progbits
	.sectionflags	@""
	.align	4
.nv.constant0._Z25bitonic_block_sort_kernelPfi:
	.zero		908


//--------------------- SYMBOLS --------------------------

	.type		.nv.reservedSmem.offset0,@object
	.size		.nv.reservedSmem.offset0,0x4
	.type		.nv.reservedSmem.cap,@object
	.size		.nv.reservedSmem.cap,0x4
